	.headerflags	@"EF_CUDA_TEXMODE_UNIFIED EF_CUDA_64BIT_ADDRESS EF_CUDA_ACCELERATORS EF_CUDA_SM90 EF_CUDA_VIRTUAL_SM(EF_CUDA_SM90)"
	.elftype	@"ET_EXEC"


//--------------------- .nv.info                  --------------------------
	.section	.nv.info,"",@"SHT_CUDA_INFO"
	.align	4


	//----- nvinfo : EIATTR_REGCOUNT
	.align		4
        /*0000*/ 	.byte	0x04, 0x2f
        /*0002*/ 	.short	(.L_3 - .L_2)
	.align		4
.L_2:
        /*0004*/ 	.word	index@(triton_poi_fused__native_batch_norm_legit_no_training_26)
        /*0008*/ 	.word	0x00000012


	//----- nvinfo : EIATTR_MIN_STACK_SIZE
	.align		4
.L_3:
        /*000c*/ 	.byte	0x04, 0x12
        /*000e*/ 	.short	(.L_5 - .L_4)
	.align		4
.L_4:
        /*0010*/ 	.word	index@(triton_poi_fused__native_batch_norm_legit_no_training_26)
        /*0014*/ 	.word	0x00000000


	//----- nvinfo : EIATTR_FRAME_SIZE
	.align		4
.L_5:
        /*0018*/ 	.byte	0x04, 0x11
        /*001a*/ 	.short	(.L_7 - .L_6)
	.align		4
.L_6:
        /*001c*/ 	.word	index@(triton_poi_fused__native_batch_norm_legit_no_training_26)
        /*0020*/ 	.word	0x00000000


	//----- nvinfo : EIATTR_MIN_STACK_SIZE
	.align		4
.L_7:
        /*0024*/ 	.byte	0x04, 0x12
        /*0026*/ 	.short	(.L_9 - .L_8)
	.align		4
.L_8:
        /*0028*/ 	.word	index@(triton_poi_fused__native_batch_norm_legit_no_training_26)
        /*002c*/ 	.word	0x00000000
.L_9:


//--------------------- .nv.info.triton_poi_fused__native_batch_norm_legit_no_training_26 --------------------------
	.section	.nv.info.triton_poi_fused__native_batch_norm_legit_no_training_26,"",@"SHT_CUDA_INFO"
	.sectionflags	@""
	.align	4


	//----- nvinfo : EIATTR_CUDA_API_VERSION
	.align		4
        /*0000*/ 	.byte	0x04, 0x37
        /*0002*/ 	.short	(.L_11 - .L_10)
.L_10:
        /*0004*/ 	.word	0x0000007c


	//----- nvinfo : EIATTR_KPARAM_INFO
	.align		4
.L_11:
        /*0008*/ 	.byte	0x04, 0x17
        /*000a*/ 	.short	(.L_13 - .L_12)
.L_12:
        /*000c*/ 	.word	0x00000000
        /*0010*/ 	.short	0x0006
        /*0012*/ 	.short	0x0030
        /*0014*/ 	.byte	0x00, 0xf0, 0x11, 0x00


	//----- nvinfo : EIATTR_KPARAM_INFO
	.align		4
.L_13:
        /*0018*/ 	.byte	0x04, 0x17
        /*001a*/ 	.short	(.L_15 - .L_14)
.L_14:
        /*001c*/ 	.word	0x00000000
        /*0020*/ 	.short	0x0005
        /*0022*/ 	.short	0x0028
        /*0024*/ 	.byte	0x00, 0xf4, 0x21, 0x00


	//----- nvinfo : EIATTR_KPARAM_INFO
	.align		4
.L_15:
        /*0028*/ 	.byte	0x04, 0x17
        /*002a*/ 	.short	(.L_17 - .L_16)
.L_16:
        /*002c*/ 	.word	0x00000000
        /*0030*/ 	.short	0x0004
        /*0032*/ 	.short	0x0020
        /*0034*/ 	.byte	0x00, 0xf4, 0x21, 0x00


	//----- nvinfo : EIATTR_KPARAM_INFO
	.align		4
.L_17:
        /*0038*/ 	.byte	0x04, 0x17
        /*003a*/ 	.short	(.L_19 - .L_18)
.L_18:
        /*003c*/ 	.word	0x00000000
        /*0040*/ 	.short	0x0003
        /*0042*/ 	.short	0x0018
        /*0044*/ 	.byte	0x00, 0xf4, 0x21, 0x00


	//----- nvinfo : EIATTR_KPARAM_INFO
	.align		4
.L_19:
        /*0048*/ 	.byte	0x04, 0x17
        /*004a*/ 	.short	(.L_21 - .L_20)
.L_20:
        /*004c*/ 	.word	0x00000000
        /*0050*/ 	.short	0x0002
        /*0052*/ 	.short	0x0010
        /*0054*/ 	.byte	0x00, 0xf4, 0x21, 0x00


	//----- nvinfo : EIATTR_KPARAM_INFO
	.align		4
.L_21:
        /*0058*/ 	.byte	0x04, 0x17
        /*005a*/ 	.short	(.L_23 - .L_22)
.L_22:
        /*005c*/ 	.word	0x00000000
        /*0060*/ 	.short	0x0001
        /*0062*/ 	.short	0x0008
        /*0064*/ 	.byte	0x00, 0xf4, 0x21, 0x00


	//----- nvinfo : EIATTR_KPARAM_INFO
	.align		4
.L_23:
        /*0068*/ 	.byte	0x04, 0x17
        /*006a*/ 	.short	(.L_25 - .L_24)
.L_24:
        /*006c*/ 	.word	0x00000000
        /*0070*/ 	.short	0x0000
        /*0072*/ 	.short	0x0000
        /*0074*/ 	.byte	0x00, 0xf4, 0x21, 0x00


	//----- nvinfo : EIATTR_SPARSE_MMA_MASK
	.align		4
.L_25:
        /*0078*/ 	.byte	0x03, 0x50
        /*007a*/ 	.short	0x0000


	//----- nvinfo : EIATTR_MAXREG_COUNT
	.align		4
        /*007c*/ 	.byte	0x03, 0x1b
        /*007e*/ 	.short	0x00ff


	//----- nvinfo : EIATTR_EXIT_INSTR_OFFSETS
	.align		4
        /*0080*/ 	.byte	0x04, 0x1c
        /*0082*/ 	.short	(.L_27 - .L_26)


	//   ....[0]....
.L_26:
        /*0084*/ 	.word	0x00000310


	//   ....[1]....
        /*0088*/ 	.word	0x00000330


	//----- nvinfo : EIATTR_REQNTID
	.align		4
.L_27:
        /*008c*/ 	.byte	0x04, 0x10
        /*008e*/ 	.short	(.L_29 - .L_28)
.L_28:
        /*0090*/ 	.word	0x00000080
        /*0094*/ 	.word	0x00000001
        /*0098*/ 	.word	0x00000001


	//----- nvinfo : EIATTR_CBANK_PARAM_SIZE
	.align		4
.L_29:
        /*009c*/ 	.byte	0x03, 0x19
        /*009e*/ 	.short	0x0034


	//----- nvinfo : EIATTR_PARAM_CBANK
	.align		4
        /*00a0*/ 	.byte	0x04, 0x0a
        /*00a2*/ 	.short	(.L_31 - .L_30)
	.align		4
.L_30:
        /*00a4*/ 	.word	index@(.nv.constant0.triton_poi_fused__native_batch_norm_legit_no_training_26)
        /*00a8*/ 	.short	0x0210
        /*00aa*/ 	.short	0x0034


	//----- nvinfo : EIATTR_SW_WAR
	.align		4
.L_31:
        /*00ac*/ 	.byte	0x04, 0x36
        /*00ae*/ 	.short	(.L_33 - .L_32)
.L_32:
        /*00b0*/ 	.word	0x00000008
.L_33:


//--------------------- .nv.callgraph             --------------------------
	.section	.nv.callgraph,"",@"SHT_CUDA_CALLGRAPH"
	.align	4
	.sectionentsize	8
	.align		4
        /*0000*/ 	.word	0x00000000
	.align		4
        /*0004*/ 	.word	0xffffffff
	.align		4
        /*0008*/ 	.word	0x00000000
	.align		4
        /*000c*/ 	.word	0xfffffffe
	.align		4
        /*0010*/ 	.word	0x00000000
	.align		4
        /*0014*/ 	.word	0xfffffffd
	.align		4
        /*0018*/ 	.word	0x00000000
	.align		4
        /*001c*/ 	.word	0xfffffffc


//--------------------- .nv.constant4             --------------------------
	.section	.nv.constant4,"a",@progbits
	.align	8
	.align		8
.nv.constant4:
        /*0000*/ 	.dword	_$_str
	.align		8
        /*0008*/ 	.dword	_$_str_$_2


//--------------------- .text.triton_poi_fused__native_batch_norm_legit_no_training_26 --------------------------
	.section	.text.triton_poi_fused__native_batch_norm_legit_no_training_26,"ax",@progbits
	.align	128
        .global         triton_poi_fused__native_batch_norm_legit_no_training_26
        .type           triton_poi_fused__native_batch_norm_legit_no_training_26,@function
        .size           triton_poi_fused__native_batch_norm_legit_no_training_26,(.L_x_1 - triton_poi_fused__native_batch_norm_legit_no_training_26)
        .other          triton_poi_fused__native_batch_norm_legit_no_training_26,@"STO_CUDA_ENTRY STV_DEFAULT"
triton_poi_fused__native_batch_norm_legit_no_training_26:
.text.triton_poi_fused__native_batch_norm_legit_no_training_26:
[----:B------:R-:W0:Y:S01]  /*0000*/  LDC R1, c[0x0][0x28] ;  /* 0x00000a00ff017b82 */ /* 0x000e220000000800 */
[----:B------:R-:W1:Y:S07]  /*0010*/  S2R R0, SR_TID.X ;  /* 0x0000000000007919 */ /* 0x000e6e0000002100 */
[----:B------:R-:W2:Y:S01]  /*0020*/  LDC.64 R8, c[0x0][0x220] ;  /* 0x00008800ff087b82 */ /* 0x000ea20000000a00 */
[----:B------:R-:W-:Y:S01]  /*0030*/  HFMA2.MMA R14, -RZ, RZ, 0, 0 ;  /* 0x00000000ff0e7435 */ /* 0x000fe200000001ff */
[----:B------:R-:W-:Y:S01]  /*0040*/  ULDC.64 UR4, c[0x0][0x208] ;  /* 0x0000820000047ab9 */ /* 0x000fe20000000a00 */
[----:B------:R-:W3:Y:S05]  /*0050*/  S2R R3, SR_CTAID.X ;  /* 0x0000000000037919 */ /* 0x000eea0000002500 */
[----:B------:R-:W4:Y:S08]  /*0060*/  LDC.64 R4, c[0x0][0x210] ;  /* 0x00008400ff047b82 */ /* 0x000f300000000a00 */
[----:B------:R-:W5:Y:S08]  /*0070*/  LDC.64 R6, c[0x0][0x218] ;  /* 0x00008600ff067b82 */ /* 0x000f700000000a00 */
[----:B------:R-:W4:Y:S01]  /*0080*/  LDC.64 R10, c[0x0][0x228] ;  /* 0x00008a00ff0a7b82 */ /* 0x000f220000000a00 */
[----:B-1----:R-:W-:-:S07]  /*0090*/  LOP3.LUT R0, R0, 0x7f, RZ, 0xc0, !PT ;  /* 0x0000007f00007812 */ /* 0x002fce00078ec0ff */
[----:B------:R-:W1:Y:S01]  /*00a0*/  LDC.64 R12, c[0x0][0x230] ;  /* 0x00008c00ff0c7b82 */ /* 0x000e620000000a00 */
[----:B---3--:R-:W-:Y:S01]  /*00b0*/  SHF.R.S32.HI R2, RZ, 0x18, R3 ;  /* 0x00000018ff027819 */ /* 0x008fe20000011403 */
[----:B------:R-:W-:-:S03]  /*00c0*/  IMAD R0, R3, 0x80, R0 ;  /* 0x0000008003007824 */ /* 0x000fc600078e0200 */
[----:B------:R-:W-:Y:S02]  /*00d0*/  SGXT R3, R2, 0x1 ;  /* 0x000000010203781a */ /* 0x000fe40000000200 */
[----:B------:R-:W-:Y:S02]  /*00e0*/  ISETP.GE.AND P2, PT, R0, 0x800, PT ;  /* 0x000008000000780c */ /* 0x000fe40003f46270 */
[----:B------:R-:W-:-:S04]  /*00f0*/  LEA.HI R3, R3, R0, RZ, 0x2 ;  /* 0x0000000003037211 */ /* 0x000fc800078f10ff */
[--C-:B------:R-:W-:Y:S02]  /*0100*/  SHF.R.S32.HI R2, RZ, 0x2, R3.reuse ;  /* 0x00000002ff027819 */ /* 0x100fe40000011403 */
[----:B------:R-:W-:-:S04]  /*0110*/  SHF.R.S32.HI R3, RZ, 0x1f, R3 ;  /* 0x0000001fff037819 */ /* 0x000fc80000011403 */
[----:B------:R-:W-:-:S04]  /*0120*/  LEA.HI R3, R3, R2, RZ, 0x7 ;  /* 0x0000000203037211 */ /* 0x000fc800078f38ff */
[----:B------:R-:W-:-:S05]  /*0130*/  LOP3.LUT R3, R3, 0xffffff80, RZ, 0xc0, !PT ;  /* 0xffffff8003037812 */ /* 0x000fca00078ec0ff */
[----:B------:R-:W-:-:S04]  /*0140*/  IMAD.IADD R15, R2, 0x1, -R3 ;  /* 0x00000001020f7824 */ /* 0x000fc800078e0a03 */
[----:B--2---:R-:W-:-:S05]  /*0150*/  IMAD.WIDE R8, R15, 0x4, R8 ;  /* 0x000000040f087825 */ /* 0x004fca00078e0208 */
[----:B------:R2:W3:Y:S01]  /*0160*/  @!P2 LDG.E.EL R14, desc[UR4][R8.64] ;  /* 0x00000004080ea981 */ /* 0x0004e2000c2e1900 */
[----:B------:R-:W-:Y:S01]  /*0170*/  CS2R R2, SRZ ;  /* 0x0000000000027805 */ /* 0x000fe2000001ff00 */
[----:B----4-:R-:W-:-:S04]  /*0180*/  IMAD.WIDE R4, R0, 0x4, R4 ;  /* 0x0000000400047825 */ /* 0x010fc800078e0204 */
[C---:B-----5:R-:W-:Y:S01]  /*0190*/  IMAD.WIDE R6, R15.reuse, 0x4, R6 ;  /* 0x000000040f067825 */ /* 0x060fe200078e0206 */
[----:B------:R4:W5:Y:S03]  /*01a0*/  @!P2 LDG.E R2, desc[UR4][R4.64] ;  /* 0x000000040402a981 */ /* 0x000966000c1e1900 */
[C---:B0-2---:R-:W-:Y:S01]  /*01b0*/  IMAD.WIDE R8, R15.reuse, 0x4, R10 ;  /* 0x000000040f087825 */ /* 0x045fe200078e020a */
[----:B------:R0:W5:Y:S03]  /*01c0*/  @!P2 LDG.E.EL R3, desc[UR4][R6.64] ;  /* 0x000000040603a981 */ /* 0x000166000c2e1900 */
[----:B-1----:R-:W-:Y:S01]  /*01d0*/  IMAD.WIDE R10, R15, 0x4, R12 ;  /* 0x000000040f0a7825 */ /* 0x002fe200078e020c */
[----:B------:R-:W-:Y:S01]  /*01e0*/  CS2R R12, SRZ ;  /* 0x00000000000c7805 */ /* 0x000fe2000001ff00 */
[----:B----4-:R-:W1:Y:S05]  /*01f0*/  LDC.64 R4, c[0x0][0x238] ;  /* 0x00008e00ff047b82 */ /* 0x010e6a0000000a00 */
[----:B------:R-:W2:Y:S04]  /*0200*/  @!P2 LDG.E.EL R12, desc[UR4][R8.64] ;  /* 0x00000004080ca981 */ /* 0x000ea8000c2e1900 */
[----:B------:R-:W2:Y:S01]  /*0210*/  @!P2 LDG.E.EL R13, desc[UR4][R10.64] ;  /* 0x000000040a0da981 */ /* 0x000ea2000c2e1900 */
[----:B0-----:R-:W-:Y:S01]  /*0220*/  MOV R6, 0x3e800000 ;  /* 0x3e80000000067802 */ /* 0x001fe20000000f00 */
[----:B---3--:R-:W-:-:S04]  /*0230*/  FADD R14, R14, 9.9999997473787516356e-06 ;  /* 0x3727c5ac0e0e7421 */ /* 0x008fc80000000000 */
[----:B------:R-:W0:Y:S01]  /*0240*/  MUFU.SQRT R15, R14 ;  /* 0x0000000e000f7308 */ /* 0x000e220000002000 */
[----:B-----5:R-:W-:Y:S01]  /*0250*/  FADD R2, -R3, R2 ;  /* 0x0000000203027221 */ /* 0x020fe20000000100 */
[C---:B0-----:R-:W-:Y:S02]  /*0260*/  FSETP.GT.AND P0, PT, R15.reuse, 8.50705917302346158658e+37, PT ;  /* 0x7e8000000f00780b */ /* 0x041fe40003f04000 */
[----:B------:R-:W-:Y:S02]  /*0270*/  FSETP.GEU.AND P1, PT, R15, 1.175494350822287508e-38, PT ;  /* 0x008000000f00780b */ /* 0x000fe40003f2e000 */
[----:B------:R-:W-:-:S09]  /*0280*/  FSEL R6, R6, 1, P0 ;  /* 0x3f80000006067808 */ /* 0x000fd20000000000 */
[----:B------:R-:W-:Y:S02]  /*0290*/  @P0 FMUL R15, R15, 0.25 ;  /* 0x3e8000000f0f0820 */ /* 0x000fe40000400000 */
[----:B------:R-:W-:Y:S02]  /*02a0*/  @!P1 FMUL R6, R6, 16777216 ;  /* 0x4b80000006069820 */ /* 0x000fe40000400000 */
[----:B------:R-:W-:-:S06]  /*02b0*/  @!P1 FMUL R15, R15, 16777216 ;  /* 0x4b8000000f0f9820 */ /* 0x000fcc0000400000 */
[----:B------:R-:W0:Y:S02]  /*02c0*/  MUFU.RCP R15, R15 ;  /* 0x0000000f000f7308 */ /* 0x000e240000001000 */
[----:B0-----:R-:W-:-:S04]  /*02d0*/  FMUL R3, R15, R6 ;  /* 0x000000060f037220 */ /* 0x001fc80000400000 */
[----:B------:R-:W-:Y:S01]  /*02e0*/  FMUL R6, R2, R3 ;  /* 0x0000000302067220 */ /* 0x000fe20000400000 */
[----:B-1----:R-:W-:-:S04]  /*02f0*/  IMAD.WIDE R2, R0, 0x4, R4 ;  /* 0x0000000400027825 */ /* 0x002fc800078e0204 */
[----:B--2---:R-:W-:Y:S01]  /*0300*/  FFMA R13, R6, R12, R13 ;  /* 0x0000000c060d7223 */ /* 0x004fe2000000000d */
[----:B------:R-:W-:Y:S06]  /*0310*/  @P2 EXIT ;  /* 0x000000000000294d */ /* 0x000fec0003800000 */
[----:B------:R-:W-:Y:S01]  /*0320*/  STG.E desc[UR4][R2.64], R13 ;  /* 0x0000000d02007986 */ /* 0x000fe2000c101904 */
[----:B------:R-:W-:Y:S05]  /*0330*/  EXIT ;  /* 0x000000000000794d */ /* 0x000fea0003800000 */
.L_x_0:
[----:B------:R-:W-:-:S00]  /*0340*/  BRA `(.L_x_0) ;  /* 0xfffffffc00fc7947 */ /* 0x000fc0000383ffff */
[----:B------:R-:W-:-:S00]  /*0350*/  NOP ;  /* 0x0000000000007918 */ /* 0x000fc00000000000 */
        /* <DEDUP_REMOVED lines=10> */
.L_x_1:


//--------------------- .nv.global.init           --------------------------
	.section	.nv.global.init,"aw",@progbits
.nv.global.init:
	.type		_$_str,@object
	.size		_$_str,(_$_str_$_2 - _$_str)
_$_str:
        /*0000*/ 	.byte	0x5f, 0x5f, 0x43, 0x55, 0x44, 0x41, 0x5f, 0x46, 0x54, 0x5a, 0x00
	.type		_$_str_$_2,@object
	.size		_$_str_$_2,(.L_1 - _$_str_$_2)
_$_str_$_2:
        /*000b*/ 	.byte	0x5f, 0x5f, 0x43, 0x55, 0x44, 0x41, 0x5f, 0x50, 0x52, 0x45, 0x43, 0x5f, 0x53, 0x51, 0x52, 0x54
        /*001b*/ 	.byte	0x00
.L_1:


//--------------------- .nv.constant0.triton_poi_fused__native_batch_norm_legit_no_training_26 --------------------------
	.section	.nv.constant0.triton_poi_fused__native_batch_norm_legit_no_training_26,"a",@progbits
	.sectionflags	@""
	.align	4
.nv.constant0.triton_poi_fused__native_batch_norm_legit_no_training_26:
	.zero		580
